//
// Generated by NVIDIA NVVM Compiler
//
// Compiler Build ID: CL-36424714
// Cuda compilation tools, release 13.0, V13.0.88
// Based on NVVM 20.0.0
//

.version 9.0
.target sm_100
.address_size 64

.shared .align 4 .b8 _ZZN34_INTERNAL_06bc9bc6_4_k_cu_6973254c36_GLOBAL__N__06bc9bc6_4_k_cu_6973254c14blockReduceAnyEaE6shared[128];

.entry _ZN36_GLOBAL__N__06bc9bc6_4_k_cu_6973254c17bmt_has_nan_inf_1EiPK6__halfPh(
	.param .u32 _ZN36_GLOBAL__N__06bc9bc6_4_k_cu_6973254c17bmt_has_nan_inf_1EiPK6__halfPh_param_0,
	.param .u64 .ptr .align 1 _ZN36_GLOBAL__N__06bc9bc6_4_k_cu_6973254c17bmt_has_nan_inf_1EiPK6__halfPh_param_1,
	.param .u64 .ptr .align 1 _ZN36_GLOBAL__N__06bc9bc6_4_k_cu_6973254c17bmt_has_nan_inf_1EiPK6__halfPh_param_2
)
{
	.reg .pred 	%p<19>;
	.reg .b16 	%rs<24>;
	.reg .b32 	%r<50>;
	.reg .b32 	%f<7>;
	.reg .b64 	%rd<9>;

	ld.param.u32 	%r10, [_ZN36_GLOBAL__N__06bc9bc6_4_k_cu_6973254c17bmt_has_nan_inf_1EiPK6__halfPh_param_0];
	ld.param.u64 	%rd2, [_ZN36_GLOBAL__N__06bc9bc6_4_k_cu_6973254c17bmt_has_nan_inf_1EiPK6__halfPh_param_1];
	ld.param.u64 	%rd3, [_ZN36_GLOBAL__N__06bc9bc6_4_k_cu_6973254c17bmt_has_nan_inf_1EiPK6__halfPh_param_2];
	mov.u32 	%r1, %ctaid.x;
	mov.u32 	%r2, %ntid.x;
	mov.u32 	%r3, %tid.x;
	mad.lo.s32 	%r49, %r1, %r2, %r3;
	setp.ge.s32 	%p1, %r49, %r10;
	mov.b16 	%rs4, 0;
	mov.u16 	%rs23, %rs4;
	@%p1 bra 	$L__BB0_5;
	mov.u32 	%r11, %nctaid.x;
	mul.lo.s32 	%r5, %r2, %r11;
	cvta.to.global.u64 	%rd1, %rd2;
	bra.uni 	$L__BB0_3;
$L__BB0_2:
	setp.ge.s32 	%p4, %r49, %r10;
	mov.u16 	%rs23, %rs4;
	@%p4 bra 	$L__BB0_5;
$L__BB0_3:
	mul.wide.s32 	%rd4, %r49, 2;
	add.s64 	%rd5, %rd1, %rd4;
	ld.global.u16 	%rs1, [%rd5];
	and.b16  	%rs6, %rs1, 32767;
	setp.eq.s16 	%p2, %rs6, 31744;
	mov.b16 	%rs23, 1;
	@%p2 bra 	$L__BB0_5;
	// begin inline asm
	{set.nan.f16.f16 %rs7,%rs1,%rs1;
}
	// end inline asm
	setp.eq.s16 	%p3, %rs7, 0;
	add.s32 	%r49, %r49, %r5;
	@%p3 bra 	$L__BB0_2;
$L__BB0_5:
	and.b32  	%r8, %r3, 31;
	cvt.u32.u16 	%r12, %rs23;
	shfl.sync.down.b32	%r13|%p5, %r12, 16, 31, -1;
	cvt.u16.u32 	%rs12, %r13;
	or.b16  	%rs13, %rs23, %rs12;
	cvt.u32.u16 	%r14, %rs13;
	cvt.s32.s8 	%r15, %r14;
	shfl.sync.down.b32	%r16|%p6, %r15, 8, 31, -1;
	cvt.u16.u32 	%rs14, %r16;
	or.b16  	%rs15, %rs13, %rs14;
	cvt.u32.u16 	%r17, %rs15;
	cvt.s32.s8 	%r18, %r17;
	shfl.sync.down.b32	%r19|%p7, %r18, 4, 31, -1;
	cvt.u16.u32 	%rs16, %r19;
	or.b16  	%rs17, %rs15, %rs16;
	cvt.u32.u16 	%r20, %rs17;
	cvt.s32.s8 	%r21, %r20;
	shfl.sync.down.b32	%r22|%p8, %r21, 2, 31, -1;
	cvt.u16.u32 	%rs18, %r22;
	or.b16  	%rs19, %rs17, %rs18;
	cvt.u32.u16 	%r23, %rs19;
	cvt.s32.s8 	%r24, %r23;
	shfl.sync.down.b32	%r25|%p9, %r24, 1, 31, -1;
	cvt.u16.u32 	%rs20, %r25;
	or.b16  	%rs3, %rs19, %rs20;
	setp.ne.s32 	%p10, %r8, 0;
	@%p10 bra 	$L__BB0_7;
	cvt.s16.s8 	%rs21, %rs3;
	cvt.rn.f32.s16 	%f3, %rs21;
	shr.u32 	%r26, %r3, 3;
	mov.u32 	%r27, _ZZN34_INTERNAL_06bc9bc6_4_k_cu_6973254c36_GLOBAL__N__06bc9bc6_4_k_cu_6973254c14blockReduceAnyEaE6shared;
	add.s32 	%r28, %r27, %r26;
	st.shared.f32 	[%r28], %f3;
$L__BB0_7:
	bar.sync 	0;
	shr.u32 	%r29, %r2, 5;
	setp.ge.u32 	%p11, %r3, %r29;
	mov.f32 	%f6, 0f00000000;
	@%p11 bra 	$L__BB0_9;
	shl.b32 	%r30, %r8, 2;
	mov.u32 	%r31, _ZZN34_INTERNAL_06bc9bc6_4_k_cu_6973254c36_GLOBAL__N__06bc9bc6_4_k_cu_6973254c14blockReduceAnyEaE6shared;
	add.s32 	%r32, %r31, %r30;
	ld.shared.f32 	%f6, [%r32];
$L__BB0_9:
	setp.gt.u32 	%p12, %r3, 31;
	@%p12 bra 	$L__BB0_12;
	cvt.rzi.s32.f32 	%r33, %f6;
	cvt.s32.s8 	%r34, %r33;
	shfl.sync.down.b32	%r35|%p13, %r34, 16, 31, -1;
	or.b32  	%r36, %r33, %r35;
	cvt.s32.s8 	%r37, %r36;
	shfl.sync.down.b32	%r38|%p14, %r37, 8, 31, -1;
	or.b32  	%r39, %r36, %r38;
	cvt.s32.s8 	%r40, %r39;
	shfl.sync.down.b32	%r41|%p15, %r40, 4, 31, -1;
	or.b32  	%r42, %r39, %r41;
	cvt.s32.s8 	%r43, %r42;
	shfl.sync.down.b32	%r44|%p16, %r43, 2, 31, -1;
	or.b32  	%r45, %r42, %r44;
	cvt.s32.s8 	%r46, %r45;
	shfl.sync.down.b32	%r47|%p17, %r46, 1, 31, -1;
	or.b32  	%r9, %r45, %r47;
	setp.ne.s32 	%p18, %r3, 0;
	@%p18 bra 	$L__BB0_12;
	cvt.s8.s32 	%rs22, %r9;
	cvt.rn.f32.s16 	%f5, %rs22;
	cvt.rzi.s32.f32 	%r48, %f5;
	cvt.u64.u32 	%rd6, %r1;
	cvta.to.global.u64 	%rd7, %rd3;
	add.s64 	%rd8, %rd7, %rd6;
	st.global.u8 	[%rd8], %r48;
$L__BB0_12:
	ret;

}
.entry _ZN36_GLOBAL__N__06bc9bc6_4_k_cu_6973254c17bmt_has_nan_inf_2EPKhPh(
	.param .u64 .ptr .align 1 _ZN36_GLOBAL__N__06bc9bc6_4_k_cu_6973254c17bmt_has_nan_inf_2EPKhPh_param_0,
	.param .u64 .ptr .align 1 _ZN36_GLOBAL__N__06bc9bc6_4_k_cu_6973254c17bmt_has_nan_inf_2EPKhPh_param_1
)
{
	.reg .pred 	%p<17>;
	.reg .b16 	%rs<16>;
	.reg .b32 	%r<46>;
	.reg .b32 	%f<7>;
	.reg .b64 	%rd<7>;

	ld.param.u64 	%rd2, [_ZN36_GLOBAL__N__06bc9bc6_4_k_cu_6973254c17bmt_has_nan_inf_2EPKhPh_param_0];
	ld.param.u64 	%rd1, [_ZN36_GLOBAL__N__06bc9bc6_4_k_cu_6973254c17bmt_has_nan_inf_2EPKhPh_param_1];
	cvta.to.global.u64 	%rd3, %rd2;
	mov.u32 	%r1, %tid.x;
	cvt.u64.u32 	%rd4, %r1;
	add.s64 	%rd5, %rd3, %rd4;
	and.b32  	%r2, %r1, 31;
	ld.global.u8 	%rs2, [%rd5];
	cvt.u32.u16 	%r6, %rs2;
	cvt.s32.s8 	%r7, %r6;
	shfl.sync.down.b32	%r8|%p1, %r7, 16, 31, -1;
	cvt.u16.u32 	%rs3, %r8;
	or.b16  	%rs4, %rs2, %rs3;
	cvt.u32.u16 	%r9, %rs4;
	cvt.s32.s8 	%r10, %r9;
	shfl.sync.down.b32	%r11|%p2, %r10, 8, 31, -1;
	cvt.u16.u32 	%rs5, %r11;
	or.b16  	%rs6, %rs4, %rs5;
	cvt.u32.u16 	%r12, %rs6;
	cvt.s32.s8 	%r13, %r12;
	shfl.sync.down.b32	%r14|%p3, %r13, 4, 31, -1;
	cvt.u16.u32 	%rs7, %r14;
	or.b16  	%rs8, %rs6, %rs7;
	cvt.u32.u16 	%r15, %rs8;
	cvt.s32.s8 	%r16, %r15;
	shfl.sync.down.b32	%r17|%p4, %r16, 2, 31, -1;
	cvt.u16.u32 	%rs9, %r17;
	or.b16  	%rs10, %rs8, %rs9;
	cvt.u32.u16 	%r18, %rs10;
	cvt.s32.s8 	%r19, %r18;
	shfl.sync.down.b32	%r20|%p5, %r19, 1, 31, -1;
	cvt.u16.u32 	%rs11, %r20;
	or.b16  	%rs1, %rs10, %rs11;
	setp.ne.s32 	%p6, %r2, 0;
	@%p6 bra 	$L__BB1_2;
	cvt.s16.s8 	%rs12, %rs1;
	cvt.rn.f32.s16 	%f3, %rs12;
	shr.u32 	%r21, %r1, 3;
	mov.u32 	%r22, _ZZN34_INTERNAL_06bc9bc6_4_k_cu_6973254c36_GLOBAL__N__06bc9bc6_4_k_cu_6973254c14blockReduceAnyEaE6shared;
	add.s32 	%r23, %r22, %r21;
	st.shared.f32 	[%r23], %f3;
$L__BB1_2:
	bar.sync 	0;
	mov.u32 	%r24, %ntid.x;
	shr.u32 	%r25, %r24, 5;
	setp.ge.u32 	%p7, %r1, %r25;
	mov.f32 	%f6, 0f00000000;
	@%p7 bra 	$L__BB1_4;
	shl.b32 	%r26, %r2, 2;
	mov.u32 	%r27, _ZZN34_INTERNAL_06bc9bc6_4_k_cu_6973254c36_GLOBAL__N__06bc9bc6_4_k_cu_6973254c14blockReduceAnyEaE6shared;
	add.s32 	%r28, %r27, %r26;
	ld.shared.f32 	%f6, [%r28];
$L__BB1_4:
	cvt.rzi.s32.f32 	%r45, %f6;
	setp.gt.u32 	%p8, %r1, 31;
	@%p8 bra 	$L__BB1_6;
	cvt.s32.s8 	%r29, %r45;
	shfl.sync.down.b32	%r30|%p9, %r29, 16, 31, -1;
	or.b32  	%r31, %r45, %r30;
	cvt.s32.s8 	%r32, %r31;
	shfl.sync.down.b32	%r33|%p10, %r32, 8, 31, -1;
	or.b32  	%r34, %r31, %r33;
	cvt.s32.s8 	%r35, %r34;
	shfl.sync.down.b32	%r36|%p11, %r35, 4, 31, -1;
	or.b32  	%r37, %r34, %r36;
	cvt.s32.s8 	%r38, %r37;
	shfl.sync.down.b32	%r39|%p12, %r38, 2, 31, -1;
	or.b32  	%r40, %r37, %r39;
	cvt.s32.s8 	%r41, %r40;
	shfl.sync.down.b32	%r42|%p13, %r41, 1, 31, -1;
	or.b32  	%r45, %r40, %r42;
$L__BB1_6:
	cvt.s8.s32 	%rs13, %r45;
	cvt.rn.f32.s16 	%f5, %rs13;
	cvt.rzi.s32.f32 	%r43, %f5;
	setp.ne.s32 	%p14, %r1, 0;
	cvt.s8.s32 	%rs14, %r43;
	setp.lt.s16 	%p15, %rs14, 1;
	or.pred  	%p16, %p14, %p15;
	@%p16 bra 	$L__BB1_8;
	cvta.to.global.u64 	%rd6, %rd1;
	mov.b16 	%rs15, 1;
	st.global.u8 	[%rd6], %rs15;
$L__BB1_8:
	ret;

}


// ===== COMPILED SASS (sm_100) =====

	.target	sm_100

	.elftype	@"ET_EXEC"


//--------------------- .note.nv.tkinfo           --------------------------
	.section	.note.nv.tkinfo,"",@"SHT_NOTE"
	.sectionflags	@"SHF_NOTE_NV_TKINFO"
	.tkinfo
        /*0018*/ 	.word	0x00000002
        /*0030*/ 	.string	""
        /*0030*/ 	.string	"ptxas"
        /*0030*/ 	.string	"Cuda compilation tools, release 13.0, V13.0.88"
        /*0030*/ 	.string	"Build cuda_13.0.r13.0/compiler.36424714_0"
        /*0030*/ 	.string	"-arch sm_100 -m 64 "



//--------------------- .note.nv.cuinfo           --------------------------
	.section	.note.nv.cuinfo,"",@"SHT_NOTE"
	.sectionflags	@"SHF_NOTE_NV_CUINFO"
        /*0018*/ 	.short	0x0002
        /*001a*/ 	.short	0x0064
        /*001c*/ 	.short	0x0082
	.zero		2


//--------------------- .nv.info                  --------------------------
	.section	.nv.info,"",@"SHT_CUDA_INFO"
	.align	4


	//----- nvinfo : EIATTR_REGCOUNT
	.align		4
        /*0000*/ 	.byte	0x04, 0x2f
        /*0002*/ 	.short	(.L_1 - .L_0)
	.align		4
.L_0:
        /*0004*/ 	.word	index@(_ZN36_GLOBAL__N__06bc9bc6_4_k_cu_6973254c17bmt_has_nan_inf_1EiPK6__halfPh)
        /*0008*/ 	.word	0x0000000c


	//----- nvinfo : EIATTR_FRAME_SIZE
	.align		4
.L_1:
        /*000c*/ 	.byte	0x04, 0x11
        /*000e*/ 	.short	(.L_3 - .L_2)
	.align		4
.L_2:
        /*0010*/ 	.word	index@(_ZN36_GLOBAL__N__06bc9bc6_4_k_cu_6973254c17bmt_has_nan_inf_1EiPK6__halfPh)
        /*0014*/ 	.word	0x00000000


	//----- nvinfo : EIATTR_REGCOUNT
	.align		4
.L_3:
        /*0018*/ 	.byte	0x04, 0x2f
        /*001a*/ 	.short	(.L_5 - .L_4)
	.align		4
.L_4:
        /*001c*/ 	.word	index@(_ZN36_GLOBAL__N__06bc9bc6_4_k_cu_6973254c17bmt_has_nan_inf_2EPKhPh)
        /*0020*/ 	.word	0x0000000e


	//----- nvinfo : EIATTR_FRAME_SIZE
	.align		4
.L_5:
        /*0024*/ 	.byte	0x04, 0x11
        /*0026*/ 	.short	(.L_7 - .L_6)
	.align		4
.L_6:
        /*0028*/ 	.word	index@(_ZN36_GLOBAL__N__06bc9bc6_4_k_cu_6973254c17bmt_has_nan_inf_2EPKhPh)
        /*002c*/ 	.word	0x00000000


	//----- nvinfo : EIATTR_MIN_STACK_SIZE
	.align		4
.L_7:
        /*0030*/ 	.byte	0x04, 0x12
        /*0032*/ 	.short	(.L_9 - .L_8)
	.align		4
.L_8:
        /*0034*/ 	.word	index@(_ZN36_GLOBAL__N__06bc9bc6_4_k_cu_6973254c17bmt_has_nan_inf_2EPKhPh)
        /*0038*/ 	.word	0x00000000


	//----- nvinfo : EIATTR_MIN_STACK_SIZE
	.align		4
.L_9:
        /*003c*/ 	.byte	0x04, 0x12
        /*003e*/ 	.short	(.L_11 - .L_10)
	.align		4
.L_10:
        /*0040*/ 	.word	index@(_ZN36_GLOBAL__N__06bc9bc6_4_k_cu_6973254c17bmt_has_nan_inf_1EiPK6__halfPh)
        /*0044*/ 	.word	0x00000000
.L_11:


//--------------------- .nv.compat                --------------------------
	.section	.nv.compat,"",@"SHT_CUDA_COMPAT_INFO"
	.align	4
        /*0000*/ 	.byte	0x02, 0x09, 0x00, 0x00, 0x02, 0x02, 0x01, 0x00, 0x02, 0x05, 0x05, 0x00, 0x03, 0x07, 0x01, 0x01
        /*0010*/ 	.byte	0x02, 0x03, 0x00, 0x00, 0x02, 0x06, 0x01, 0x00, 0x04, 0x0b, 0x08, 0x00, 0x09, 0x00, 0x00, 0x00
        /*0020*/ 	.byte	0x00, 0x00, 0x00, 0x00


//--------------------- .nv.info._ZN36_GLOBAL__N__06bc9bc6_4_k_cu_6973254c17bmt_has_nan_inf_2EPKhPh --------------------------
	.section	.nv.info._ZN36_GLOBAL__N__06bc9bc6_4_k_cu_6973254c17bmt_has_nan_inf_2EPKhPh,"",@"SHT_CUDA_INFO"
	.sectionflags	@""
	.align	4


	//----- nvinfo : EIATTR_CUDA_API_VERSION
	.align		4
        /*0000*/ 	.byte	0x04, 0x37
        /*0002*/ 	.short	(.L_13 - .L_12)
.L_12:
        /*0004*/ 	.word	0x00000082


	//----- nvinfo : EIATTR_KPARAM_INFO
	.align		4
.L_13:
        /*0008*/ 	.byte	0x04, 0x17
        /*000a*/ 	.short	(.L_15 - .L_14)
.L_14:
        /*000c*/ 	.word	0x00000000
        /*0010*/ 	.short	0x0001
        /*0012*/ 	.short	0x0008
        /*0014*/ 	.byte	0x00, 0xf5, 0x21, 0x00


	//----- nvinfo : EIATTR_KPARAM_INFO
	.align		4
.L_15:
        /*0018*/ 	.byte	0x04, 0x17
        /*001a*/ 	.short	(.L_17 - .L_16)
.L_16:
        /*001c*/ 	.word	0x00000000
        /*0020*/ 	.short	0x0000
        /*0022*/ 	.short	0x0000
        /*0024*/ 	.byte	0x00, 0xf5, 0x21, 0x00


	//----- nvinfo : EIATTR_SPARSE_MMA_MASK
	.align		4
.L_17:
        /*0028*/ 	.byte	0x03, 0x50
        /*002a*/ 	.short	0x0000


	//----- nvinfo : EIATTR_MAXREG_COUNT
	.align		4
        /*002c*/ 	.byte	0x03, 0x1b
        /*002e*/ 	.short	0x00ff


	//----- nvinfo : EIATTR_NUM_BARRIERS
	.align		4
        /*0030*/ 	.byte	0x02, 0x4c
        /*0032*/ 	.byte	0x01
	.zero		1


	//----- nvinfo : EIATTR_MERCURY_ISA_VERSION
	.align		4
        /*0034*/ 	.byte	0x03, 0x5f
        /*0036*/ 	.short	0x0101


	//----- nvinfo : EIATTR_COOP_GROUP_MASK_REGIDS
	.align		4
        /*0038*/ 	.byte	0x04, 0x29
        /*003a*/ 	.short	(.L_19 - .L_18)


	//   ....[0]....
.L_18:
        /*003c*/ 	.word	0xffffffff


	//   ....[1]....
        /*0040*/ 	.word	0xffffffff


	//   ....[2]....
        /*0044*/ 	.word	0xffffffff


	//   ....[3]....
        /*0048*/ 	.word	0xffffffff


	//   ....[4]....
        /*004c*/ 	.word	0xffffffff


	//   ....[5]....
        /*0050*/ 	.word	0xffffffff


	//   ....[6]....
        /*0054*/ 	.word	0xffffffff


	//   ....[7]....
        /*0058*/ 	.word	0xffffffff


	//   ....[8]....
        /*005c*/ 	.word	0xffffffff


	//   ....[9]....
        /*0060*/ 	.word	0xffffffff


	//   ....[10]....
        /*0064*/ 	.word	0x05000006


	//   ....[11]....
        /*0068*/ 	.word	0x05000006


	//   ....[12]....
        /*006c*/ 	.word	0x05000006


	//   ....[13]....
        /*0070*/ 	.word	0x05000006


	//   ....[14]....
        /*0074*/ 	.word	0x05000006


	//----- nvinfo : EIATTR_COOP_GROUP_INSTR_OFFSETS
	.align		4
.L_19:
        /*0078*/ 	.byte	0x04, 0x28
        /*007a*/ 	.short	(.L_21 - .L_20)


	//   ....[0]....
.L_20:
        /*007c*/ 	.word	0x000000e0


	//   ....[1]....
        /*0080*/ 	.word	0x00000120


	//   ....[2]....
        /*0084*/ 	.word	0x00000190


	//   ....[3]....
        /*0088*/ 	.word	0x000001e0


	//   ....[4]....
        /*008c*/ 	.word	0x00000250


	//   ....[5]....
        /*0090*/ 	.word	0x00000330


	//   ....[6]....
        /*0094*/ 	.word	0x00000360


	//   ....[7]....
        /*0098*/ 	.word	0x00000390


	//   ....[8]....
        /*009c*/ 	.word	0x000003c0


	//   ....[9]....
        /*00a0*/ 	.word	0x000003f0


	//   ....[10]....
        /*00a4*/ 	.word	0x00000510


	//   ....[11]....
        /*00a8*/ 	.word	0x00000580


	//   ....[12]....
        /*00ac*/ 	.word	0x00000600


	//   ....[13]....
        /*00b0*/ 	.word	0x00000680


	//   ....[14]....
        /*00b4*/ 	.word	0x000006f0


	//----- nvinfo : EIATTR_VRC_CTA_INIT_COUNT
	.align		4
.L_21:
        /*00b8*/ 	.byte	0x02, 0x4a
	.zero		1
	.zero		1


	//----- nvinfo : EIATTR_EXIT_INSTR_OFFSETS
	.align		4
        /*00bc*/ 	.byte	0x04, 0x1c
        /*00be*/ 	.short	(.L_23 - .L_22)


	//   ....[0]....
.L_22:
        /*00c0*/ 	.word	0x00000470


	//   ....[1]....
        /*00c4*/ 	.word	0x000004b0


	//----- nvinfo : EIATTR_CRS_STACK_SIZE
	.align		4
.L_23:
        /*00c8*/ 	.byte	0x04, 0x1e
        /*00ca*/ 	.short	(.L_25 - .L_24)
.L_24:
        /*00cc*/ 	.word	0x00000000


	//----- nvinfo : EIATTR_CBANK_PARAM_SIZE
	.align		4
.L_25:
        /*00d0*/ 	.byte	0x03, 0x19
        /*00d2*/ 	.short	0x0010


	//----- nvinfo : EIATTR_PARAM_CBANK
	.align		4
        /*00d4*/ 	.byte	0x04, 0x0a
        /*00d6*/ 	.short	(.L_27 - .L_26)
	.align		4
.L_26:
        /*00d8*/ 	.word	index@(.nv.constant0._ZN36_GLOBAL__N__06bc9bc6_4_k_cu_6973254c17bmt_has_nan_inf_2EPKhPh)
        /*00dc*/ 	.short	0x0380
        /*00de*/ 	.short	0x0010


	//----- nvinfo : EIATTR_SW_WAR
	.align		4
.L_27:
        /*00e0*/ 	.byte	0x04, 0x36
        /*00e2*/ 	.short	(.L_29 - .L_28)
.L_28:
        /*00e4*/ 	.word	0x00000008
.L_29:


//--------------------- .nv.info._ZN36_GLOBAL__N__06bc9bc6_4_k_cu_6973254c17bmt_has_nan_inf_1EiPK6__halfPh --------------------------
	.section	.nv.info._ZN36_GLOBAL__N__06bc9bc6_4_k_cu_6973254c17bmt_has_nan_inf_1EiPK6__halfPh,"",@"SHT_CUDA_INFO"
	.sectionflags	@""
	.align	4


	//----- nvinfo : EIATTR_CUDA_API_VERSION
	.align		4
        /*0000*/ 	.byte	0x04, 0x37
        /*0002*/ 	.short	(.L_31 - .L_30)
.L_30:
        /*0004*/ 	.word	0x00000082


	//----- nvinfo : EIATTR_KPARAM_INFO
	.align		4
.L_31:
        /*0008*/ 	.byte	0x04, 0x17
        /*000a*/ 	.short	(.L_33 - .L_32)
.L_32:
        /*000c*/ 	.word	0x00000000
        /*0010*/ 	.short	0x0002
        /*0012*/ 	.short	0x0010
        /*0014*/ 	.byte	0x00, 0xf5, 0x21, 0x00


	//----- nvinfo : EIATTR_KPARAM_INFO
	.align		4
.L_33:
        /*0018*/ 	.byte	0x04, 0x17
        /*001a*/ 	.short	(.L_35 - .L_34)
.L_34:
        /*001c*/ 	.word	0x00000000
        /*0020*/ 	.short	0x0001
        /*0022*/ 	.short	0x0008
        /*0024*/ 	.byte	0x00, 0xf5, 0x21, 0x00


	//----- nvinfo : EIATTR_KPARAM_INFO
	.align		4
.L_35:
        /*0028*/ 	.byte	0x04, 0x17
        /*002a*/ 	.short	(.L_37 - .L_36)
.L_36:
        /*002c*/ 	.word	0x00000000
        /*0030*/ 	.short	0x0000
        /*0032*/ 	.short	0x0000
        /*0034*/ 	.byte	0x00, 0xf0, 0x11, 0x00


	//----- nvinfo : EIATTR_SPARSE_MMA_MASK
	.align		4
.L_37:
        /*0038*/ 	.byte	0x03, 0x50
        /*003a*/ 	.short	0x0000


	//----- nvinfo : EIATTR_MAXREG_COUNT
	.align		4
        /*003c*/ 	.byte	0x03, 0x1b
        /*003e*/ 	.short	0x00ff


	//----- nvinfo : EIATTR_NUM_BARRIERS
	.align		4
        /*0040*/ 	.byte	0x02, 0x4c
        /*0042*/ 	.byte	0x01
	.zero		1


	//----- nvinfo : EIATTR_MERCURY_ISA_VERSION
	.align		4
        /*0044*/ 	.byte	0x03, 0x5f
        /*0046*/ 	.short	0x0101


	//----- nvinfo : EIATTR_COOP_GROUP_MASK_REGIDS
	.align		4
        /*0048*/ 	.byte	0x04, 0x29
        /*004a*/ 	.short	(.L_39 - .L_38)


	//   ....[0]....
.L_38:
        /*004c*/ 	.word	0xffffffff


	//   ....[1]....
        /*0050*/ 	.word	0xffffffff


	//   ....[2]....
        /*0054*/ 	.word	0xffffffff


	//   ....[3]....
        /*0058*/ 	.word	0xffffffff


	//   ....[4]....
        /*005c*/ 	.word	0xffffffff


	//   ....[5]....
        /*0060*/ 	.word	0xffffffff


	//   ....[6]....
        /*0064*/ 	.word	0xffffffff


	//   ....[7]....
        /*0068*/ 	.word	0xffffffff


	//   ....[8]....
        /*006c*/ 	.word	0xffffffff


	//   ....[9]....
        /*0070*/ 	.word	0xffffffff


	//----- nvinfo : EIATTR_COOP_GROUP_INSTR_OFFSETS
	.align		4
.L_39:
        /*0074*/ 	.byte	0x04, 0x28
        /*0076*/ 	.short	(.L_41 - .L_40)


	//   ....[0]....
.L_40:
        /*0078*/ 	.word	0x000001f0


	//   ....[1]....
        /*007c*/ 	.word	0x00000260


	//   ....[2]....
        /*0080*/ 	.word	0x000002a0


	//   ....[3]....
        /*0084*/ 	.word	0x00000300


	//   ....[4]....
        /*0088*/ 	.word	0x00000350


	//   ....[5]....
        /*008c*/ 	.word	0x00000450


	//   ....[6]....
        /*0090*/ 	.word	0x00000480


	//   ....[7]....
        /*0094*/ 	.word	0x000004b0


	//   ....[8]....
        /*0098*/ 	.word	0x000004e0


	//   ....[9]....
        /*009c*/ 	.word	0x00000510


	//----- nvinfo : EIATTR_VRC_CTA_INIT_COUNT
	.align		4
.L_41:
        /*00a0*/ 	.byte	0x02, 0x4a
	.zero		1
	.zero		1


	//----- nvinfo : EIATTR_EXIT_INSTR_OFFSETS
	.align		4
        /*00a4*/ 	.byte	0x04, 0x1c
        /*00a6*/ 	.short	(.L_43 - .L_42)


	//   ....[0]....
.L_42:
        /*00a8*/ 	.word	0x00000410


	//   ....[1]....
        /*00ac*/ 	.word	0x00000530


	//   ....[2]....
        /*00b0*/ 	.word	0x000005c0


	//----- nvinfo : EIATTR_CRS_STACK_SIZE
	.align		4
.L_43:
        /*00b4*/ 	.byte	0x04, 0x1e
        /*00b6*/ 	.short	(.L_45 - .L_44)
.L_44:
        /*00b8*/ 	.word	0x00000000


	//----- nvinfo : EIATTR_CBANK_PARAM_SIZE
	.align		4
.L_45:
        /*00bc*/ 	.byte	0x03, 0x19
        /*00be*/ 	.short	0x0018


	//----- nvinfo : EIATTR_PARAM_CBANK
	.align		4
        /*00c0*/ 	.byte	0x04, 0x0a
        /*00c2*/ 	.short	(.L_47 - .L_46)
	.align		4
.L_46:
        /*00c4*/ 	.word	index@(.nv.constant0._ZN36_GLOBAL__N__06bc9bc6_4_k_cu_6973254c17bmt_has_nan_inf_1EiPK6__halfPh)
        /*00c8*/ 	.short	0x0380
        /*00ca*/ 	.short	0x0018


	//----- nvinfo : EIATTR_SW_WAR
	.align		4
.L_47:
        /*00cc*/ 	.byte	0x04, 0x36
        /*00ce*/ 	.short	(.L_49 - .L_48)
.L_48:
        /*00d0*/ 	.word	0x00000008
.L_49:


//--------------------- .nv.callgraph             --------------------------
	.section	.nv.callgraph,"",@"SHT_CUDA_CALLGRAPH"
	.align	4
	.sectionentsize	8
	.align		4
        /*0000*/ 	.word	0x00000000
	.align		4
        /*0004*/ 	.word	0xffffffff
	.align		4
        /*0008*/ 	.word	0x00000000
	.align		4
        /*000c*/ 	.word	0xfffffffe
	.align		4
        /*0010*/ 	.word	0x00000000
	.align		4
        /*0014*/ 	.word	0xfffffffd
	.align		4
        /*0018*/ 	.word	0x00000000
	.align		4
        /*001c*/ 	.word	0xfffffffc


//--------------------- .text._ZN36_GLOBAL__N__06bc9bc6_4_k_cu_6973254c17bmt_has_nan_inf_2EPKhPh --------------------------
	.section	.text._ZN36_GLOBAL__N__06bc9bc6_4_k_cu_6973254c17bmt_has_nan_inf_2EPKhPh,"ax",@progbits
	.align	128
.text._ZN36_GLOBAL__N__06bc9bc6_4_k_cu_6973254c17bmt_has_nan_inf_2EPKhPh:
        .type           _ZN36_GLOBAL__N__06bc9bc6_4_k_cu_6973254c17bmt_has_nan_inf_2EPKhPh,@function
        .size           _ZN36_GLOBAL__N__06bc9bc6_4_k_cu_6973254c17bmt_has_nan_inf_2EPKhPh,(.L_x_14 - _ZN36_GLOBAL__N__06bc9bc6_4_k_cu_6973254c17bmt_has_nan_inf_2EPKhPh)
        .other          _ZN36_GLOBAL__N__06bc9bc6_4_k_cu_6973254c17bmt_has_nan_inf_2EPKhPh,@"STO_CUDA_ENTRY STV_DEFAULT"
_ZN36_GLOBAL__N__06bc9bc6_4_k_cu_6973254c17bmt_has_nan_inf_2EPKhPh:
[----:B------:R-:W-:Y:S01]  /*0000*/  LDC R1, c[0x0][0x37c] ;  /* 0x0000df00ff017b82 */ /* 0x000fe20000000800 */
[----:B------:R-:W0:Y:S01]  /*0010*/  S2R R0, SR_TID.X ;  /* 0x0000000000007919 */ /* 0x000e220000002100 */
[----:B------:R-:W0:Y:S01]  /*0020*/  LDCU.64 UR4, c[0x0][0x380] ;  /* 0x00007000ff0477ac */ /* 0x000e220008000a00 */
[----:B------:R-:W1:Y:S01]  /*0030*/  LDCU.64 UR6, c[0x0][0x358] ;  /* 0x00006b00ff0677ac */ /* 0x000e620008000a00 */
[----:B0-----:R-:W-:-:S05]  /*0040*/  IADD3 R2, P0, PT, R0, UR4, RZ ;  /* 0x0000000400027c10 */ /* 0x001fca000ff1e0ff */
[----:B------:R-:W-:-:S05]  /*0050*/  IMAD.X R3, RZ, RZ, UR5, P0 ;  /* 0x00000005ff037e24 */ /* 0x000fca00080e06ff */
[----:B-1----:R-:W2:Y:S01]  /*0060*/  LDG.E.U8 R2, desc[UR6][R2.64] ;  /* 0x0000000602027981 */ /* 0x002ea2000c1e1100 */
[----:B------:R-:W0:Y:S01]  /*0070*/  LDCU UR4, c[0x0][0x360] ;  /* 0x00006c00ff0477ac */ /* 0x000e220008000800 */
[----:B------:R-:W-:Y:S01]  /*0080*/  LOP3.LUT P0, RZ, R0, 0x1f, RZ, 0xc0, !PT ;  /* 0x0000001f00ff7812 */ /* 0x000fe2000780c0ff */
[----:B------:R-:W-:Y:S01]  /*0090*/  BSSY B0, `(.L_x_0) ;  /* 0x0000038000007945 */ /* 0x000fe20003800000 */
[----:B0-----:R-:W-:-:S06]  /*00a0*/  USHF.R.U32.HI UR4, URZ, 0x5, UR4 ;  /* 0x00000005ff047899 */ /* 0x001fcc0008011604 */
[----:B------:R-:W-:-:S13]  /*00b0*/  ISETP.GE.U32.AND P1, PT, R0, UR4, PT ;  /* 0x0000000400007c0c */ /* 0x000fda000bf26070 */
[----:B------:R-:W0:Y:S01]  /*00c0*/  @!P1 S2R R9, SR_CgaCtaId ;  /* 0x0000000000099919 */ /* 0x000e220000008800 */
[----:B--2---:R-:W-:-:S05]  /*00d0*/  PRMT R4, R2, 0x8880, RZ ;  /* 0x0000888002047816 */ /* 0x004fca00000000ff */
[----:B------:R-:W1:Y:S02]  /*00e0*/  SHFL.DOWN PT, R5, R4, 0x10, 0x1f ;  /* 0x0a001f0004057f89 */ /* 0x000e6400000e0000 */
[----:B-1----:R-:W-:-:S04]  /*00f0*/  LOP3.LUT R5, R2, R5, RZ, 0xfc, !PT ;  /* 0x0000000502057212 */ /* 0x002fc800078efcff */
[----:B------:R-:W-:-:S04]  /*0100*/  LOP3.LUT R6, R5, 0xffff, RZ, 0xc0, !PT ;  /* 0x0000ffff05067812 */ /* 0x000fc800078ec0ff */
[----:B------:R-:W-:-:S06]  /*0110*/  PRMT R6, R6, 0x8880, RZ ;  /* 0x0000888006067816 */ /* 0x000fcc00000000ff */
[----:B------:R-:W1:Y:S02]  /*0120*/  SHFL.DOWN PT, R6, R6, 0x8, 0x1f ;  /* 0x09001f0006067f89 */ /* 0x000e6400000e0000 */
[----:B-1----:R-:W-:Y:S02]  /*0130*/  LOP3.LUT R5, R5, R6, RZ, 0xfc, !PT ;  /* 0x0000000605057212 */ /* 0x002fe400078efcff */
[----:B------:R-:W-:Y:S02]  /*0140*/  @!P1 MOV R6, 0x400 ;  /* 0x0000040000069802 */ /* 0x000fe40000000f00 */
[----:B------:R-:W-:Y:S02]  /*0150*/  LOP3.LUT R7, R5, 0xffff, RZ, 0xc0, !PT ;  /* 0x0000ffff05077812 */ /* 0x000fe400078ec0ff */
[----:B0-----:R-:W-:Y:S02]  /*0160*/  @!P1 LEA R9, R9, R6, 0x18 ;  /* 0x0000000609099211 */ /* 0x001fe400078ec0ff */
[----:B------:R-:W-:-:S02]  /*0170*/  PRMT R2, R7, 0x8880, RZ ;  /* 0x0000888007027816 */ /* 0x000fc400000000ff */
[----:B------:R-:W0:Y:S04]  /*0180*/  @!P0 S2R R7, SR_CgaCtaId ;  /* 0x0000000000078919 */ /* 0x000e280000008800 */
[----:B------:R-:W1:Y:S02]  /*0190*/  SHFL.DOWN PT, R2, R2, 0x4, 0x1f ;  /* 0x08801f0002027f89 */ /* 0x000e6400000e0000 */
[----:B-1----:R-:W-:Y:S02]  /*01a0*/  LOP3.LUT R5, R5, R2, RZ, 0xfc, !PT ;  /* 0x0000000205057212 */ /* 0x002fe400078efcff */
[----:B------:R-:W-:Y:S02]  /*01b0*/  @!P0 MOV R2, 0x400 ;  /* 0x0000040000028802 */ /* 0x000fe40000000f00 */
[----:B------:R-:W-:-:S04]  /*01c0*/  LOP3.LUT R3, R5, 0xffff, RZ, 0xc0, !PT ;  /* 0x0000ffff05037812 */ /* 0x000fc800078ec0ff */
[----:B------:R-:W-:-:S05]  /*01d0*/  PRMT R3, R3, 0x8880, RZ ;  /* 0x0000888003037816 */ /* 0x000fca00000000ff */
[----:B------:R0:W1:Y:S02]  /*01e0*/  SHFL.DOWN PT, R4, R3, 0x2, 0x1f ;  /* 0x08401f0003047f89 */ /* 0x00006400000e0000 */
[----:B0-----:R-:W-:Y:S02]  /*01f0*/  @!P0 LEA R3, R7, R2, 0x18 ;  /* 0x0000000207038211 */ /* 0x001fe400078ec0ff */
[C---:B------:R-:W-:Y:S02]  /*0200*/  LOP3.LUT R2, R0.reuse, 0x1f, RZ, 0xc0, !PT ;  /* 0x0000001f00027812 */ /* 0x040fe400078ec0ff */
[----:B------:R-:W-:Y:S02]  /*0210*/  @!P0 LEA.HI R3, R0, R3, RZ, 0x1d ;  /* 0x0000000300038211 */ /* 0x000fe400078fe8ff */
[----:B-1----:R-:W-:-:S04]  /*0220*/  LOP3.LUT R4, R5, R4, RZ, 0xfc, !PT ;  /* 0x0000000405047212 */ /* 0x002fc800078efcff */
[----:B------:R-:W-:-:S04]  /*0230*/  LOP3.LUT R5, R4, 0xffff, RZ, 0xc0, !PT ;  /* 0x0000ffff04057812 */ /* 0x000fc800078ec0ff */
[----:B------:R-:W-:-:S06]  /*0240*/  PRMT R5, R5, 0x8880, RZ ;  /* 0x0000888005057816 */ /* 0x000fcc00000000ff */
[----:B------:R-:W0:Y:S02]  /*0250*/  SHFL.DOWN PT, R5, R5, 0x1, 0x1f ;  /* 0x08201f0005057f89 */ /* 0x000e2400000e0000 */
[----:B0-----:R-:W-:Y:S01]  /*0260*/  LOP3.LUT R4, R4, R5, RZ, 0xfc, !PT ;  /* 0x0000000504047212 */ /* 0x001fe200078efcff */
[----:B------:R-:W-:Y:S02]  /*0270*/  @!P1 IMAD R5, R2, 0x4, R9 ;  /* 0x0000000402059824 */ /* 0x000fe400078e0209 */
[----:B------:R-:W-:-:S03]  /*0280*/  IMAD.MOV.U32 R2, RZ, RZ, RZ ;  /* 0x000000ffff027224 */ /* 0x000fc600078e00ff */
[----:B------:R-:W0:Y:S02]  /*0290*/  @!P0 I2F.S8 R4, R4 ;  /* 0x0000000400048306 */ /* 0x000e240000001400 */
[----:B0-----:R-:W-:Y:S01]  /*02a0*/  @!P0 STS [R3], R4 ;  /* 0x0000000403008388 */ /* 0x001fe20000000800 */
[----:B------:R-:W-:Y:S01]  /*02b0*/  BAR.SYNC.DEFER_BLOCKING 0x0 ;  /* 0x0000000000007b1d */ /* 0x000fe20000010000 */
[----:B------:R-:W-:-:S05]  /*02c0*/  ISETP.GT.U32.AND P0, PT, R0, 0x1f, PT ;  /* 0x0000001f0000780c */ /* 0x000fca0003f04070 */
[----:B------:R-:W0:Y:S02]  /*02d0*/  @!P1 LDS R2, [R5] ;  /* 0x0000000005029984 */ /* 0x000e240000000800 */
[----:B0-----:R-:W0:Y:S06]  /*02e0*/  F2I.TRUNC.NTZ R2, R2 ;  /* 0x0000000200027305 */ /* 0x001e2c000020f100 */
[----:B------:R-:W-:Y:S05]  /*02f0*/  @P0 BRA `(.L_x_1) ;  /* 0x0000000000440947 */ /* 0x000fea0003800000 */
[----:B------:R-:W-:Y:S01]  /*0300*/  UMOV UR4, 0xffffffff ;  /* 0xffffffff00047882 */ /* 0x000fe20000000000 */
[----:B0-----:R-:W-:Y:S02]  /*0310*/  PRMT R3, R2, 0x8880, RZ ;  /* 0x0000888002037816 */ /* 0x001fe400000000ff */
[----:B------:R-:W-:Y:S05]  /*0320*/  BRA.DIV UR4, `(.L_x_2) ;  /* 0x0000000204647947 */ /* 0x000fea000b800000 */
[----:B------:R-:W0:Y:S02]  /*0330*/  SHFL.DOWN PT, R3, R3, 0x10, 0x1f ;  /* 0x0a001f0003037f89 */ /* 0x000e2400000e0000 */
[----:B0-----:R-:W-:-:S04]  /*0340*/  LOP3.LUT R2, R2, R3, RZ, 0xfc, !PT ;  /* 0x0000000302027212 */ /* 0x001fc800078efcff */
[----:B------:R-:W-:-:S05]  /*0350*/  PRMT R4, R2, 0x8880, RZ ;  /* 0x0000888002047816 */ /* 0x000fca00000000ff */
[----:B------:R-:W0:Y:S02]  /*0360*/  SHFL.DOWN PT, R5, R4, 0x8, 0x1f ;  /* 0x09001f0004057f89 */ /* 0x000e2400000e0000 */
[----:B0-----:R-:W-:-:S04]  /*0370*/  LOP3.LUT R2, R2, R5, RZ, 0xfc, !PT ;  /* 0x0000000502027212 */ /* 0x001fc800078efcff */
[----:B------:R-:W-:-:S06]  /*0380*/  PRMT R5, R2, 0x8880, RZ ;  /* 0x0000888002057816 */ /* 0x000fcc00000000ff */
[----:B------:R-:W0:Y:S02]  /*0390*/  SHFL.DOWN PT, R5, R5, 0x4, 0x1f ;  /* 0x08801f0005057f89 */ /* 0x000e2400000e0000 */
[----:B0-----:R-:W-:-:S04]  /*03a0*/  LOP3.LUT R2, R2, R5, RZ, 0xfc, !PT ;  /* 0x0000000502027212 */ /* 0x001fc800078efcff */
[----:B------:R-:W-:-:S06]  /*03b0*/  PRMT R3, R2, 0x8880, RZ ;  /* 0x0000888002037816 */ /* 0x000fcc00000000ff */
[----:B------:R-:W0:Y:S02]  /*03c0*/  SHFL.DOWN PT, R3, R3, 0x2, 0x1f ;  /* 0x08401f0003037f89 */ /* 0x000e2400000e0000 */
[----:B0-----:R-:W-:-:S04]  /*03d0*/  LOP3.LUT R2, R2, R3, RZ, 0xfc, !PT ;  /* 0x0000000302027212 */ /* 0x001fc800078efcff */
[----:B------:R-:W-:-:S05]  /*03e0*/  PRMT R4, R2, 0x8880, RZ ;  /* 0x0000888002047816 */ /* 0x000fca00000000ff */
[----:B------:R0:W1:Y:S02]  /*03f0*/  SHFL.DOWN PT, R7, R4, 0x1, 0x1f ;  /* 0x08201f0004077f89 */ /* 0x00006400000e0000 */
.L_x_8:
[----:B-1----:R-:W-:-:S07]  /*0400*/  LOP3.LUT R2, R2, R7, RZ, 0xfc, !PT ;  /* 0x0000000702027212 */ /* 0x002fce00078efcff */
.L_x_1:
[----:B------:R-:W-:Y:S05]  /*0410*/  BSYNC B0 ;  /* 0x0000000000007941 */ /* 0x000fea0003800000 */
.L_x_0:
[----:B0-----:R-:W0:Y:S08]  /*0420*/  I2F.S8 R2, R2 ;  /* 0x0000000200027306 */ /* 0x001e300000001400 */
[----:B0-----:R-:W0:Y:S02]  /*0430*/  F2I.TRUNC.NTZ R3, R2 ;  /* 0x0000000200037305 */ /* 0x001e24000020f100 */
[----:B0-----:R-:W-:-:S04]  /*0440*/  PRMT R3, R3, 0x8880, RZ ;  /* 0x0000888003037816 */ /* 0x001fc800000000ff */
[----:B------:R-:W-:-:S04]  /*0450*/  ISETP.GE.AND P0, PT, R3, 0x1, PT ;  /* 0x000000010300780c */ /* 0x000fc80003f06270 */
[----:B------:R-:W-:-:S13]  /*0460*/  ISETP.NE.OR P0, PT, R0, RZ, !P0 ;  /* 0x000000ff0000720c */ /* 0x000fda0004705670 */
[----:B------:R-:W-:Y:S05]  /*0470*/  @P0 EXIT ;  /* 0x000000000000094d */ /* 0x000fea0003800000 */
[----:B------:R-:W0:Y:S01]  /*0480*/  LDC.64 R2, c[0x0][0x388] ;  /* 0x0000e200ff027b82 */ /* 0x000e220000000a00 */
[----:B------:R-:W-:-:S05]  /*0490*/  IMAD.MOV.U32 R0, RZ, RZ, 0x1 ;  /* 0x00000001ff007424 */ /* 0x000fca00078e00ff */
[----:B0-----:R-:W-:Y:S01]  /*04a0*/  STG.E.U8 desc[UR6][R2.64], R0 ;  /* 0x0000000002007986 */ /* 0x001fe2000c101106 */
[----:B------:R-:W-:Y:S05]  /*04b0*/  EXIT ;  /* 0x000000000000794d */ /* 0x000fea0003800000 */
.L_x_2:
[----:B------:R-:W-:Y:S02]  /*04c0*/  IMAD.MOV.U32 R9, RZ, RZ, R3 ;  /* 0x000000ffff097224 */ /* 0x000fe400078e0003 */
[----:B------:R-:W-:Y:S02]  /*04d0*/  IMAD.MOV.U32 R8, RZ, RZ, 0x10 ;  /* 0x00000010ff087424 */ /* 0x000fe400078e00ff */
[----:B------:R-:W-:Y:S02]  /*04e0*/  IMAD.MOV.U32 R11, RZ, RZ, 0x1f ;  /* 0x0000001fff0b7424 */ /* 0x000fe400078e00ff */
[----:B------:R-:W-:-:S07]  /*04f0*/  IMAD.MOV.U32 R6, RZ, RZ, -0x1 ;  /* 0xffffffffff067424 */ /* 0x000fce00078e00ff */
[----:B------:R-:W-:Y:S05]  /*0500*/  WARPSYNC.COLLECTIVE R6, `(.L_x_3) ;  /* 0x0000000006087348 */ /* 0x000fea0003c00000 */
[----:B------:R0:W1:Y:S02]  /*0510*/  SHFL.DOWN P0, R3, R9, R8, R11 ;  /* 0x0800000809037389 */ /* 0x000064000000000b */
[----:B01----:R-:W-:Y:S05]  /*0520*/  ENDCOLLECTIVE ;  /* 0x000000000000791b */ /* 0x003fea0003800000 */
.L_x_3:
[----:B------:R-:W-:Y:S01]  /*0530*/  IMAD.MOV.U32 R8, RZ, RZ, 0x8 ;  /* 0x00000008ff087424 */ /* 0x000fe200078e00ff */
[----:B------:R-:W-:-:S04]  /*0540*/  LOP3.LUT R2, R2, R3, RZ, 0xfc, !PT ;  /* 0x0000000302027212 */ /* 0x000fc800078efcff */
[----:B------:R-:W-:-:S05]  /*0550*/  PRMT R4, R2, 0x8880, RZ ;  /* 0x0000888002047816 */ /* 0x000fca00000000ff */
[----:B------:R-:W-:-:S07]  /*0560*/  IMAD.MOV.U32 R9, RZ, RZ, R4 ;  /* 0x000000ffff097224 */ /* 0x000fce00078e0004 */
[----:B------:R-:W-:Y:S05]  /*0570*/  WARPSYNC.COLLECTIVE R6, `(.L_x_4) ;  /* 0x0000000006087348 */ /* 0x000fea0003c00000 */
[----:B------:R0:W1:Y:S02]  /*0580*/  SHFL.DOWN P0, R3, R9, R8, R11 ;  /* 0x0800000809037389 */ /* 0x000064000000000b */
[----:B01----:R-:W-:Y:S05]  /*0590*/  ENDCOLLECTIVE ;  /* 0x000000000000791b */ /* 0x003fea0003800000 */
.L_x_4:
[----:B------:R-:W-:Y:S02]  /*05a0*/  IMAD.MOV.U32 R8, RZ, RZ, 0x4 ;  /* 0x00000004ff087424 */ /* 0x000fe400078e00ff */
[----:B------:R-:W-:-:S05]  /*05b0*/  IMAD.MOV.U32 R5, RZ, RZ, R3 ;  /* 0x000000ffff057224 */ /* 0x000fca00078e0003 */
[----:B------:R-:W-:-:S04]  /*05c0*/  LOP3.LUT R2, R2, R5, RZ, 0xfc, !PT ;  /* 0x0000000502027212 */ /* 0x000fc800078efcff */
[----:B------:R-:W-:-:S05]  /*05d0*/  PRMT R5, R2, 0x8880, RZ ;  /* 0x0000888002057816 */ /* 0x000fca00000000ff */
[----:B------:R-:W-:-:S07]  /*05e0*/  IMAD.MOV.U32 R9, RZ, RZ, R5 ;  /* 0x000000ffff097224 */ /* 0x000fce00078e0005 */
[----:B------:R-:W-:Y:S05]  /*05f0*/  WARPSYNC.COLLECTIVE R6, `(.L_x_5) ;  /* 0x0000000006087348 */ /* 0x000fea0003c00000 */
[----:B------:R0:W1:Y:S02]  /*0600*/  SHFL.DOWN P0, R3, R9, R8, R11 ;  /* 0x0800000809037389 */ /* 0x000064000000000b */
[----:B01----:R-:W-:Y:S05]  /*0610*/  ENDCOLLECTIVE ;  /* 0x000000000000791b */ /* 0x003fea0003800000 */
.L_x_5:
        /* <DEDUP_REMOVED lines=8> */
.L_x_6:
[----:B------:R-:W-:Y:S01]  /*06a0*/  IMAD.MOV.U32 R8, RZ, RZ, 0x1 ;  /* 0x00000001ff087424 */ /* 0x000fe200078e00ff */
[----:B------:R-:W-:-:S04]  /*06b0*/  LOP3.LUT R2, R2, R3, RZ, 0xfc, !PT ;  /* 0x0000000302027212 */ /* 0x000fc800078efcff */
[----:B------:R-:W-:-:S05]  /*06c0*/  PRMT R4, R2, 0x8880, RZ ;  /* 0x0000888002047816 */ /* 0x000fca00000000ff */
[----:B------:R-:W-:-:S07]  /*06d0*/  IMAD.MOV.U32 R9, RZ, RZ, R4 ;  /* 0x000000ffff097224 */ /* 0x000fce00078e0004 */
[----:B------:R-:W-:Y:S05]  /*06e0*/  WARPSYNC.COLLECTIVE R6, `(.L_x_7) ;  /* 0x0000000006087348 */ /* 0x000fea0003c00000 */
[----:B------:R0:W1:Y:S02]  /*06f0*/  SHFL.DOWN P0, R3, R9, R8, R11 ;  /* 0x0800000809037389 */ /* 0x000064000000000b */
[----:B01----:R-:W-:Y:S05]  /*0700*/  ENDCOLLECTIVE ;  /* 0x000000000000791b */ /* 0x003fea0003800000 */
.L_x_7:
[----:B------:R-:W-:Y:S01]  /*0710*/  IMAD.MOV.U32 R7, RZ, RZ, R3 ;  /* 0x000000ffff077224 */ /* 0x000fe200078e0003 */
[----:B------:R-:W-:Y:S06]  /*0720*/  BRA `(.L_x_8) ;  /* 0xfffffffc00347947 */ /* 0x000fec000383ffff */
.L_x_9:
[----:B------:R-:W-:-:S00]  /*0730*/  BRA `(.L_x_9) ;  /* 0xfffffffc00fc7947 */ /* 0x000fc0000383ffff */
[----:B------:R-:W-:-:S00]  /*0740*/  NOP ;  /* 0x0000000000007918 */ /* 0x000fc00000000000 */
        /* <DEDUP_REMOVED lines=11> */
.L_x_14:


//--------------------- .text._ZN36_GLOBAL__N__06bc9bc6_4_k_cu_6973254c17bmt_has_nan_inf_1EiPK6__halfPh --------------------------
	.section	.text._ZN36_GLOBAL__N__06bc9bc6_4_k_cu_6973254c17bmt_has_nan_inf_1EiPK6__halfPh,"ax",@progbits
	.align	128
.text._ZN36_GLOBAL__N__06bc9bc6_4_k_cu_6973254c17bmt_has_nan_inf_1EiPK6__halfPh:
        .type           _ZN36_GLOBAL__N__06bc9bc6_4_k_cu_6973254c17bmt_has_nan_inf_1EiPK6__halfPh,@function
        .size           _ZN36_GLOBAL__N__06bc9bc6_4_k_cu_6973254c17bmt_has_nan_inf_1EiPK6__halfPh,(.L_x_15 - _ZN36_GLOBAL__N__06bc9bc6_4_k_cu_6973254c17bmt_has_nan_inf_1EiPK6__halfPh)
        .other          _ZN36_GLOBAL__N__06bc9bc6_4_k_cu_6973254c17bmt_has_nan_inf_1EiPK6__halfPh,@"STO_CUDA_ENTRY STV_DEFAULT"
_ZN36_GLOBAL__N__06bc9bc6_4_k_cu_6973254c17bmt_has_nan_inf_1EiPK6__halfPh:
[----:B------:R-:W-:Y:S01]  /*0000*/  LDC R1, c[0x0][0x37c] ;  /* 0x0000df00ff017b82 */ /* 0x000fe20000000800 */
[----:B------:R-:W0:Y:S07]  /*0010*/  S2R R0, SR_TID.X ;  /* 0x0000000000007919 */ /* 0x000e2e0000002100 */
[----:B------:R-:W0:Y:S01]  /*0020*/  S2UR UR8, SR_CTAID.X ;  /* 0x00000000000879c3 */ /* 0x000e220000002500 */
[----:B------:R-:W1:Y:S01]  /*0030*/  LDCU UR4, c[0x0][0x380] ;  /* 0x00007000ff0477ac */ /* 0x000e620008000800 */
[----:B------:R-:W-:Y:S01]  /*0040*/  BSSY.RECONVERGENT B0, `(.L_x_10) ;  /* 0x0000017000007945 */ /* 0x000fe20003800200 */
[----:B------:R-:W-:Y:S01]  /*0050*/  PRMT R8, RZ, 0x7610, R8 ;  /* 0x00007610ff087816 */ /* 0x000fe20000000008 */
[----:B------:R-:W2:Y:S04]  /*0060*/  LDCU.64 UR6, c[0x0][0x358] ;  /* 0x00006b00ff0677ac */ /* 0x000ea80008000a00 */
[----:B------:R-:W0:Y:S01]  /*0070*/  LDC R3, c[0x0][0x360] ;  /* 0x0000d800ff037b82 */ /* 0x000e220000000800 */
[----:B------:R-:W3:Y:S01]  /*0080*/  LDCU UR5, c[0x0][0x380] ;  /* 0x00007000ff0577ac */ /* 0x000ee20008000800 */
[----:B0-----:R-:W-:-:S05]  /*0090*/  IMAD R2, R3, UR8, R0 ;  /* 0x0000000803027c24 */ /* 0x001fca000f8e0200 */
[----:B-1----:R-:W-:-:S13]  /*00a0*/  ISETP.GE.AND P0, PT, R2, UR4, PT ;  /* 0x0000000402007c0c */ /* 0x002fda000bf06270 */
[----:B--23--:R-:W-:Y:S05]  /*00b0*/  @P0 BRA `(.L_x_11) ;  /* 0x00000000003c0947 */ /* 0x00cfea0003800000 */
[----:B------:R-:W0:Y:S01]  /*00c0*/  LDC.64 R6, c[0x0][0x388] ;  /* 0x0000e200ff067b82 */ /* 0x000e220000000a00 */
[----:B------:R-:W1:Y:S02]  /*00d0*/  LDCU UR4, c[0x0][0x370] ;  /* 0x00006e00ff0477ac */ /* 0x000e640008000800 */
[----:B-1----:R-:W-:-:S07]  /*00e0*/  IMAD R9, R3, UR4, RZ ;  /* 0x0000000403097c24 */ /* 0x002fce000f8e02ff */
.L_x_12:
[----:B0-----:R-:W-:-:S06]  /*00f0*/  IMAD.WIDE R4, R2, 0x2, R6 ;  /* 0x0000000202047825 */ /* 0x001fcc00078e0206 */
[----:B------:R-:W2:Y:S02]  /*0100*/  LDG.E.U16 R4, desc[UR6][R4.64] ;  /* 0x0000000604047981 */ /* 0x000ea4000c1e1500 */
[----:B--2---:R-:W-:-:S04]  /*0110*/  LOP3.LUT R8, R4, 0x7fff, RZ, 0xc0, !PT ;  /* 0x00007fff04087812 */ /* 0x004fc800078ec0ff */
[----:B------:R-:W-:Y:S01]  /*0120*/  ISETP.NE.AND P0, PT, R8, 0x7c00, PT ;  /* 0x00007c000800780c */ /* 0x000fe20003f05270 */
[----:B------:R-:W-:-:S12]  /*0130*/  IMAD.MOV.U32 R8, RZ, RZ, 0x1 ;  /* 0x00000001ff087424 */ /* 0x000fd800078e00ff */
[----:B------:R-:W-:Y:S05]  /*0140*/  @!P0 BRA `(.L_x_11) ;  /* 0x0000000000188947 */ /* 0x000fea0003800000 */
[----:B------:R-:W-:-:S13]  /*0150*/  HSETP2.NAN.AND P0, PT, R4.H0_H0, R4.H0_H0, PT ;  /* 0x2000000404007234 */ /* 0x000fda0003f08800 */
[----:B------:R-:W-:Y:S05]  /*0160*/  @P0 BRA `(.L_x_11) ;  /* 0x0000000000100947 */ /* 0x000fea0003800000 */
[----:B------:R-:W-:-:S05]  /*0170*/  IMAD.IADD R2, R9, 0x1, R2 ;  /* 0x0000000109027824 */ /* 0x000fca00078e0202 */
[----:B------:R-:W-:-:S13]  /*0180*/  ISETP.GE.AND P0, PT, R2, UR5, PT ;  /* 0x0000000502007c0c */ /* 0x000fda000bf06270 */
[----:B------:R-:W-:Y:S05]  /*0190*/  @!P0 BRA `(.L_x_12) ;  /* 0xfffffffc00d48947 */ /* 0x000fea000383ffff */
[----:B------:R-:W-:-:S07]  /*01a0*/  PRMT R8, RZ, 0x7610, R8 ;  /* 0x00007610ff087816 */ /* 0x000fce0000000008 */
.L_x_11:
[----:B------:R-:W-:Y:S05]  /*01b0*/  BSYNC.RECONVERGENT B0 ;  /* 0x0000000000007941 */ /* 0x000fea0003800200 */
.L_x_10:
[----:B------:R-:W-:Y:S02]  /*01c0*/  LOP3.LUT R2, R8, 0xffff, RZ, 0xc0, !PT ;  /* 0x0000ffff08027812 */ /* 0x000fe400078ec0ff */
[----:B------:R-:W-:Y:S02]  /*01d0*/  SHF.R.U32.HI R7, RZ, 0x5, R3 ;  /* 0x00000005ff077819 */ /* 0x000fe40000011603 */
[C---:B------:R-:W-:Y:S01]  /*01e0*/  LOP3.LUT P0, RZ, R0.reuse, 0x1f, RZ, 0xc0, !PT ;  /* 0x0000001f00ff7812 */ /* 0x040fe2000780c0ff */
[----:B------:R-:W0:Y:S01]  /*01f0*/  SHFL.DOWN PT, R5, R2, 0x10, 0x1f ;  /* 0x0a001f0002057f89 */ /* 0x000e2200000e0000 */
[----:B------:R-:W-:-:S11]  /*0200*/  ISETP.GE.U32.AND P1, PT, R0, R7, PT ;  /* 0x000000070000720c */ /* 0x000fd60003f26070 */
[----:B------:R-:W1:Y:S02]  /*0210*/  @!P0 S2R R7, SR_CgaCtaId ;  /* 0x0000000000078919 */ /* 0x000e640000008800 */
[----:B------:R-:W2:Y:S01]  /*0220*/  @!P1 S2R R9, SR_CgaCtaId ;  /* 0x0000000000099919 */ /* 0x000ea20000008800 */
[----:B0-----:R-:W-:-:S04]  /*0230*/  LOP3.LUT R5, R8, R5, RZ, 0xfc, !PT ;  /* 0x0000000508057212 */ /* 0x001fc800078efcff */
[----:B------:R-:W-:-:S04]  /*0240*/  LOP3.LUT R4, R5, 0xffff, RZ, 0xc0, !PT ;  /* 0x0000ffff05047812 */ /* 0x000fc800078ec0ff */
[----:B------:R-:W-:-:S06]  /*0250*/  PRMT R4, R4, 0x8880, RZ ;  /* 0x0000888004047816 */ /* 0x000fcc00000000ff */
[----:B------:R-:W0:Y:S02]  /*0260*/  SHFL.DOWN PT, R4, R4, 0x8, 0x1f ;  /* 0x09001f0004047f89 */ /* 0x000e2400000e0000 */
[----:B0-----:R-:W-:-:S04]  /*0270*/  LOP3.LUT R5, R5, R4, RZ, 0xfc, !PT ;  /* 0x0000000405057212 */ /* 0x001fc800078efcff */
[----:B------:R-:W-:-:S04]  /*0280*/  LOP3.LUT R6, R5, 0xffff, RZ, 0xc0, !PT ;  /* 0x0000ffff05067812 */ /* 0x000fc800078ec0ff */
[----:B------:R-:W-:-:S06]  /*0290*/  PRMT R6, R6, 0x8880, RZ ;  /* 0x0000888006067816 */ /* 0x000fcc00000000ff */
[----:B------:R-:W0:Y:S02]  /*02a0*/  SHFL.DOWN PT, R6, R6, 0x4, 0x1f ;  /* 0x08801f0006067f89 */ /* 0x000e2400000e0000 */
[----:B0-----:R-:W-:Y:S02]  /*02b0*/  LOP3.LUT R5, R5, R6, RZ, 0xfc, !PT ;  /* 0x0000000605057212 */ /* 0x001fe400078efcff */
[----:B------:R-:W-:Y:S02]  /*02c0*/  @!P1 MOV R6, 0x400 ;  /* 0x0000040000069802 */ /* 0x000fe40000000f00 */
[----:B------:R-:W-:Y:S02]  /*02d0*/  LOP3.LUT R2, R5, 0xffff, RZ, 0xc0, !PT ;  /* 0x0000ffff05027812 */ /* 0x000fe400078ec0ff */
[----:B--2---:R-:W-:Y:S02]  /*02e0*/  @!P1 LEA R9, R9, R6, 0x18 ;  /* 0x0000000609099211 */ /* 0x004fe400078ec0ff */
[----:B------:R-:W-:-:S06]  /*02f0*/  PRMT R2, R2, 0x8880, RZ ;  /* 0x0000888002027816 */ /* 0x000fcc00000000ff */
[----:B------:R-:W0:Y:S02]  /*0300*/  SHFL.DOWN PT, R2, R2, 0x2, 0x1f ;  /* 0x08401f0002027f89 */ /* 0x000e2400000e0000 */
[----:B0-----:R-:W-:Y:S02]  /*0310*/  LOP3.LUT R5, R5, R2, RZ, 0xfc, !PT ;  /* 0x0000000205057212 */ /* 0x001fe400078efcff */
[----:B------:R-:W-:Y:S02]  /*0320*/  @!P0 MOV R2, 0x400 ;  /* 0x0000040000028802 */ /* 0x000fe40000000f00 */
[----:B------:R-:W-:-:S04]  /*0330*/  LOP3.LUT R3, R5, 0xffff, RZ, 0xc0, !PT ;  /* 0x0000ffff05037812 */ /* 0x000fc800078ec0ff */
[----:B------:R-:W-:-:S05]  /*0340*/  PRMT R3, R3, 0x8880, RZ ;  /* 0x0000888003037816 */ /* 0x000fca00000000ff */
[----:B------:R-:W0:Y:S02]  /*0350*/  SHFL.DOWN PT, R4, R3, 0x1, 0x1f ;  /* 0x08201f0003047f89 */ /* 0x000e2400000e0000 */
[----:B0-----:R-:W-:Y:S02]  /*0360*/  LOP3.LUT R4, R5, R4, RZ, 0xfc, !PT ;  /* 0x0000000405047212 */ /* 0x001fe400078efcff */
[----:B-1----:R-:W-:Y:S02]  /*0370*/  @!P0 LEA R5, R7, R2, 0x18 ;  /* 0x0000000207058211 */ /* 0x002fe400078ec0ff */
[C---:B------:R-:W-:Y:S02]  /*0380*/  LOP3.LUT R2, R0.reuse, 0x1f, RZ, 0xc0, !PT ;  /* 0x0000001f00027812 */ /* 0x040fe400078ec0ff */
[----:B------:R-:W0:Y:S01]  /*0390*/  @!P0 I2F.S8 R4, R4 ;  /* 0x0000000400048306 */ /* 0x000e220000001400 */
[----:B------:R-:W-:Y:S02]  /*03a0*/  @!P0 LEA.HI R5, R0, R5, RZ, 0x1d ;  /* 0x0000000500058211 */ /* 0x000fe400078fe8ff */
[----:B------:R-:W-:-:S02]  /*03b0*/  @!P1 IMAD R3, R2, 0x4, R9 ;  /* 0x0000000402039824 */ /* 0x000fc400078e0209 */
[----:B------:R-:W-:Y:S01]  /*03c0*/  IMAD.MOV.U32 R2, RZ, RZ, RZ ;  /* 0x000000ffff027224 */ /* 0x000fe200078e00ff */
[----:B0-----:R0:W-:Y:S01]  /*03d0*/  @!P0 STS [R5], R4 ;  /* 0x0000000405008388 */ /* 0x0011e20000000800 */
[----:B------:R-:W-:Y:S01]  /*03e0*/  BAR.SYNC.DEFER_BLOCKING 0x0 ;  /* 0x0000000000007b1d */ /* 0x000fe20000010000 */
[----:B------:R-:W-:-:S05]  /*03f0*/  ISETP.GT.U32.AND P0, PT, R0, 0x1f, PT ;  /* 0x0000001f0000780c */ /* 0x000fca0003f04070 */
[----:B------:R0:W1:Y:S08]  /*0400*/  @!P1 LDS R2, [R3] ;  /* 0x0000000003029984 */ /* 0x0000700000000800 */
[----:B0-----:R-:W-:Y:S05]  /*0410*/  @P0 EXIT ;  /* 0x000000000000094d */ /* 0x001fea0003800000 */
[----:B-1----:R-:W0:Y:S01]  /*0420*/  F2I.TRUNC.NTZ R2, R2 ;  /* 0x0000000200027305 */ /* 0x002e22000020f100 */
[----:B------:R-:W-:Y:S02]  /*0430*/  ISETP.NE.AND P0, PT, R0, RZ, PT ;  /* 0x000000ff0000720c */ /* 0x000fe40003f05270 */
[----:B0-----:R-:W-:-:S06]  /*0440*/  PRMT R3, R2, 0x8880, RZ ;  /* 0x0000888002037816 */ /* 0x001fcc00000000ff */
[----:B------:R-:W0:Y:S02]  /*0450*/  SHFL.DOWN PT, R3, R3, 0x10, 0x1f ;  /* 0x0a001f0003037f89 */ /* 0x000e2400000e0000 */
[----:B0-----:R-:W-:-:S04]  /*0460*/  LOP3.LUT R4, R2, R3, RZ, 0xfc, !PT ;  /* 0x0000000302047212 */ /* 0x001fc800078efcff */
[----:B------:R-:W-:-:S06]  /*0470*/  PRMT R5, R4, 0x8880, RZ ;  /* 0x0000888004057816 */ /* 0x000fcc00000000ff */
        /* <DEDUP_REMOVED lines=8> */
[----:B------:R-:W-:-:S05]  /*0500*/  PRMT R3, R7, 0x8880, RZ ;  /* 0x0000888007037816 */ /* 0x000fca00000000ff */
[----:B------:R-:W0:Y:S02]  /*0510*/  SHFL.DOWN PT, R4, R3, 0x1, 0x1f ;  /* 0x08201f0003047f89 */ /* 0x000e2400000e0000 */
[----:B0-----:R-:W-:Y:S01]  /*0520*/  LOP3.LUT R0, R7, R4, RZ, 0xfc, !PT ;  /* 0x0000000407007212 */ /* 0x001fe200078efcff */
[----:B------:R-:W-:Y:S06]  /*0530*/  @P0 EXIT ;  /* 0x000000000000094d */ /* 0x000fec0003800000 */
[----:B------:R-:W0:Y:S01]  /*0540*/  LDCU.64 UR4, c[0x0][0x390] ;  /* 0x00007200ff0477ac */ /* 0x000e220008000a00 */
[----:B------:R-:W1:Y:S08]  /*0550*/  I2F.S8 R0, R0 ;  /* 0x0000000000007306 */ /* 0x000e700000001400 */
[----:B-1----:R-:W1:Y:S01]  /*0560*/  F2I.TRUNC.NTZ R5, R0 ;  /* 0x0000000000057305 */ /* 0x002e62000020f100 */
[----:B0-----:R-:W-:-:S04]  /*0570*/  UIADD3 UR4, UP0, UPT, UR8, UR4, URZ ;  /* 0x0000000408047290 */ /* 0x001fc8000ff1e0ff */
[----:B------:R-:W-:Y:S02]  /*0580*/  UIADD3.X UR5, UPT, UPT, URZ, UR5, URZ, UP0, !UPT ;  /* 0x00000005ff057290 */ /* 0x000fe400087fe4ff */
[----:B------:R-:W-:-:S04]  /*0590*/  IMAD.U32 R2, RZ, RZ, UR4 ;  /* 0x00000004ff027e24 */ /* 0x000fc8000f8e00ff */
[----:B------:R-:W-:-:S05]  /*05a0*/  IMAD.U32 R3, RZ, RZ, UR5 ;  /* 0x00000005ff037e24 */ /* 0x000fca000f8e00ff */
[----:B-1----:R-:W-:Y:S01]  /*05b0*/  STG.E.U8 desc[UR6][R2.64], R5 ;  /* 0x0000000502007986 */ /* 0x002fe2000c101106 */
[----:B------:R-:W-:Y:S05]  /*05c0*/  EXIT ;  /* 0x000000000000794d */ /* 0x000fea0003800000 */
.L_x_13:
        /* <DEDUP_REMOVED lines=11> */
.L_x_15:


//--------------------- .nv.shared._ZN36_GLOBAL__N__06bc9bc6_4_k_cu_6973254c17bmt_has_nan_inf_2EPKhPh --------------------------
	.section	.nv.shared._ZN36_GLOBAL__N__06bc9bc6_4_k_cu_6973254c17bmt_has_nan_inf_2EPKhPh,"aw",@nobits
	.sectionflags	@""
	.align	4
.nv.shared._ZN36_GLOBAL__N__06bc9bc6_4_k_cu_6973254c17bmt_has_nan_inf_2EPKhPh:
	.zero		1152


//--------------------- .nv.shared.reserved.0     --------------------------
	.section	.nv.shared.reserved.0,"aw",@nobits
	.weak		__nv_reservedSMEM_offset_0_alias
	.size		__nv_reservedSMEM_offset_0_alias, 0, 64
	.other		__nv_reservedSMEM_offset_0_alias,@"STO_CUDA_RESERVED_SHARED STV_DEFAULT"
__nv_reservedSMEM_offset_0_alias:
	.zero		0
	.zero		64


//--------------------- .nv.shared._ZN36_GLOBAL__N__06bc9bc6_4_k_cu_6973254c17bmt_has_nan_inf_1EiPK6__halfPh --------------------------
	.section	.nv.shared._ZN36_GLOBAL__N__06bc9bc6_4_k_cu_6973254c17bmt_has_nan_inf_1EiPK6__halfPh,"aw",@nobits
	.sectionflags	@""
	.align	4
.nv.shared._ZN36_GLOBAL__N__06bc9bc6_4_k_cu_6973254c17bmt_has_nan_inf_1EiPK6__halfPh:
	.zero		1152


//--------------------- .nv.constant0._ZN36_GLOBAL__N__06bc9bc6_4_k_cu_6973254c17bmt_has_nan_inf_2EPKhPh --------------------------
	.section	.nv.constant0._ZN36_GLOBAL__N__06bc9bc6_4_k_cu_6973254c17bmt_has_nan_inf_2EPKhPh,"a",@progbits
	.sectionflags	@""
	.align	4
.nv.constant0._ZN36_GLOBAL__N__06bc9bc6_4_k_cu_6973254c17bmt_has_nan_inf_2EPKhPh:
	.zero		912


//--------------------- .nv.constant0._ZN36_GLOBAL__N__06bc9bc6_4_k_cu_6973254c17bmt_has_nan_inf_1EiPK6__halfPh --------------------------
	.section	.nv.constant0._ZN36_GLOBAL__N__06bc9bc6_4_k_cu_6973254c17bmt_has_nan_inf_1EiPK6__halfPh,"a",@progbits
	.sectionflags	@""
	.align	4
.nv.constant0._ZN36_GLOBAL__N__06bc9bc6_4_k_cu_6973254c17bmt_has_nan_inf_1EiPK6__halfPh:
	.zero		920


//--------------------- SYMBOLS --------------------------

	.type		.nv.reservedSmem.offset0,@object
	.size		.nv.reservedSmem.offset0,0x4
	.type		.nv.reservedSmem.cap,@object
	.size		.nv.reservedSmem.cap,0x4
